//
// Generated by NVIDIA NVVM Compiler
//
// Compiler Build ID: CL-36424714
// Cuda compilation tools, release 13.0, V13.0.88
// Based on NVVM 20.0.0
//

.version 9.0
.target sm_100
.address_size 64

	// .globl	simple

.visible .entry simple(
	.param .u32 simple_param_0,
	.param .u32 simple_param_1,
	.param .f32 simple_param_2,
	.param .u64 simple_param_3
)
{
	.reg .pred 	%p<4>;
	.reg .b16 	%rs<5>;
	.reg .b32 	%r<19>;
	.reg .b64 	%rd<2>;

	ld.param.u32 	%r3, [simple_param_0];
	ld.param.u32 	%r4, [simple_param_1];
	ld.param.u64 	%rd1, [simple_param_3];
	mov.u32 	%r6, %ntid.x;
	mov.u32 	%r7, %ctaid.x;
	mov.u32 	%r8, %tid.x;
	mad.lo.s32 	%r1, %r6, %r7, %r8;
	mov.u32 	%r9, %ntid.y;
	mov.u32 	%r10, %ctaid.y;
	mov.u32 	%r11, %tid.y;
	mad.lo.s32 	%r12, %r9, %r10, %r11;
	setp.ge.s32 	%p1, %r1, %r3;
	setp.ge.s32 	%p2, %r12, %r4;
	or.pred  	%p3, %p1, %p2;
	@%p3 bra 	$L__BB0_2;
	mul.hi.s32 	%r13, %r1, -2139062143;
	add.s32 	%r14, %r13, %r1;
	shr.u32 	%r15, %r14, 31;
	shr.u32 	%r16, %r14, 7;
	add.s32 	%r17, %r16, %r15;
	add.s32 	%r18, %r1, %r17;
	cvt.u16.u32 	%rs1, %r18;
	and.b16  	%rs2, %rs1, 255;
	mov.b16 	%rs3, 255;
	mov.b16 	%rs4, 0;
	sust.b.2d.v4.b8.trap 	[%rd1, {%r1, %r12}], {%rs2, %rs4, %rs4, %rs3};
$L__BB0_2:
	ret;

}


// ===== COMPILED SASS (sm_100) =====

	.target	sm_100

	.elftype	@"ET_EXEC"


//--------------------- .note.nv.tkinfo           --------------------------
	.section	.note.nv.tkinfo,"",@"SHT_NOTE"
	.sectionflags	@"SHF_NOTE_NV_TKINFO"
	.tkinfo
        /*0018*/ 	.word	0x00000002
        /*0030*/ 	.string	""
        /*0030*/ 	.string	"ptxas"
        /*0030*/ 	.string	"Cuda compilation tools, release 13.0, V13.0.88"
        /*0030*/ 	.string	"Build cuda_13.0.r13.0/compiler.36424714_0"
        /*0030*/ 	.string	"-arch sm_100 -m 64 "



//--------------------- .note.nv.cuinfo           --------------------------
	.section	.note.nv.cuinfo,"",@"SHT_NOTE"
	.sectionflags	@"SHF_NOTE_NV_CUINFO"
        /*0018*/ 	.short	0x0002
        /*001a*/ 	.short	0x0064
        /*001c*/ 	.short	0x0082
	.zero		2


//--------------------- .nv.info                  --------------------------
	.section	.nv.info,"",@"SHT_CUDA_INFO"
	.align	4


	//----- nvinfo : EIATTR_REGCOUNT
	.align		4
        /*0000*/ 	.byte	0x04, 0x2f
        /*0002*/ 	.short	(.L_1 - .L_0)
	.align		4
.L_0:
        /*0004*/ 	.word	index@(simple)
        /*0008*/ 	.word	0x00000008


	//----- nvinfo : EIATTR_FRAME_SIZE
	.align		4
.L_1:
        /*000c*/ 	.byte	0x04, 0x11
        /*000e*/ 	.short	(.L_3 - .L_2)
	.align		4
.L_2:
        /*0010*/ 	.word	index@(simple)
        /*0014*/ 	.word	0x00000000


	//----- nvinfo : EIATTR_MIN_STACK_SIZE
	.align		4
.L_3:
        /*0018*/ 	.byte	0x04, 0x12
        /*001a*/ 	.short	(.L_5 - .L_4)
	.align		4
.L_4:
        /*001c*/ 	.word	index@(simple)
        /*0020*/ 	.word	0x00000000
.L_5:


//--------------------- .nv.compat                --------------------------
	.section	.nv.compat,"",@"SHT_CUDA_COMPAT_INFO"
	.align	4
        /*0000*/ 	.byte	0x02, 0x09, 0x00, 0x00, 0x02, 0x02, 0x02, 0x00, 0x02, 0x05, 0x05, 0x00, 0x03, 0x07, 0x01, 0x01
        /*0010*/ 	.byte	0x02, 0x03, 0x00, 0x00, 0x02, 0x06, 0x01, 0x00, 0x04, 0x0b, 0x08, 0x00, 0x09, 0x00, 0x00, 0x00
        /*0020*/ 	.byte	0x00, 0x00, 0x00, 0x00


//--------------------- .nv.info.simple           --------------------------
	.section	.nv.info.simple,"",@"SHT_CUDA_INFO"
	.sectionflags	@""
	.align	4


	//----- nvinfo : EIATTR_CUDA_API_VERSION
	.align		4
        /*0000*/ 	.byte	0x04, 0x37
        /*0002*/ 	.short	(.L_7 - .L_6)
.L_6:
        /*0004*/ 	.word	0x00000082


	//----- nvinfo : EIATTR_KPARAM_INFO
	.align		4
.L_7:
        /*0008*/ 	.byte	0x04, 0x17
        /*000a*/ 	.short	(.L_9 - .L_8)
.L_8:
        /*000c*/ 	.word	0x00000000
        /*0010*/ 	.short	0x0003
        /*0012*/ 	.short	0x0010
        /*0014*/ 	.byte	0x00, 0xf0, 0x21, 0x00


	//----- nvinfo : EIATTR_KPARAM_INFO
	.align		4
.L_9:
        /*0018*/ 	.byte	0x04, 0x17
        /*001a*/ 	.short	(.L_11 - .L_10)
.L_10:
        /*001c*/ 	.word	0x00000000
        /*0020*/ 	.short	0x0002
        /*0022*/ 	.short	0x0008
        /*0024*/ 	.byte	0x00, 0xf0, 0x11, 0x00


	//----- nvinfo : EIATTR_KPARAM_INFO
	.align		4
.L_11:
        /*0028*/ 	.byte	0x04, 0x17
        /*002a*/ 	.short	(.L_13 - .L_12)
.L_12:
        /*002c*/ 	.word	0x00000000
        /*0030*/ 	.short	0x0001
        /*0032*/ 	.short	0x0004
        /*0034*/ 	.byte	0x00, 0xf0, 0x11, 0x00


	//----- nvinfo : EIATTR_KPARAM_INFO
	.align		4
.L_13:
        /*0038*/ 	.byte	0x04, 0x17
        /*003a*/ 	.short	(.L_15 - .L_14)
.L_14:
        /*003c*/ 	.word	0x00000000
        /*0040*/ 	.short	0x0000
        /*0042*/ 	.short	0x0000
        /*0044*/ 	.byte	0x00, 0xf0, 0x11, 0x00


	//----- nvinfo : EIATTR_SPARSE_MMA_MASK
	.align		4
.L_15:
        /*0048*/ 	.byte	0x03, 0x50
        /*004a*/ 	.short	0x0000


	//----- nvinfo : EIATTR_MAXREG_COUNT
	.align		4
        /*004c*/ 	.byte	0x03, 0x1b
        /*004e*/ 	.short	0x00ff


	//----- nvinfo : EIATTR_MERCURY_ISA_VERSION
	.align		4
        /*0050*/ 	.byte	0x03, 0x5f
        /*0052*/ 	.short	0x0101


	//----- nvinfo : EIATTR_VRC_CTA_INIT_COUNT
	.align		4
        /*0054*/ 	.byte	0x02, 0x4a
	.zero		1
	.zero		1


	//----- nvinfo : EIATTR_EXIT_INSTR_OFFSETS
	.align		4
        /*0058*/ 	.byte	0x04, 0x1c
        /*005a*/ 	.short	(.L_17 - .L_16)


	//   ....[0]....
.L_16:
        /*005c*/ 	.word	0x000000c0


	//   ....[1]....
        /*0060*/ 	.word	0x000001a0


	//----- nvinfo : EIATTR_CBANK_PARAM_SIZE
	.align		4
.L_17:
        /*0064*/ 	.byte	0x03, 0x19
        /*0066*/ 	.short	0x0018


	//----- nvinfo : EIATTR_PARAM_CBANK
	.align		4
        /*0068*/ 	.byte	0x04, 0x0a
        /*006a*/ 	.short	(.L_19 - .L_18)
	.align		4
.L_18:
        /*006c*/ 	.word	index@(.nv.constant0.simple)
        /*0070*/ 	.short	0x0380
        /*0072*/ 	.short	0x0018


	//----- nvinfo : EIATTR_SW_WAR
	.align		4
.L_19:
        /*0074*/ 	.byte	0x04, 0x36
        /*0076*/ 	.short	(.L_21 - .L_20)
.L_20:
        /*0078*/ 	.word	0x00000008
.L_21:


//--------------------- .nv.callgraph             --------------------------
	.section	.nv.callgraph,"",@"SHT_CUDA_CALLGRAPH"
	.align	4
	.sectionentsize	8
	.align		4
        /*0000*/ 	.word	0x00000000
	.align		4
        /*0004*/ 	.word	0xffffffff
	.align		4
        /*0008*/ 	.word	0x00000000
	.align		4
        /*000c*/ 	.word	0xfffffffe
	.align		4
        /*0010*/ 	.word	0x00000000
	.align		4
        /*0014*/ 	.word	0xfffffffd
	.align		4
        /*0018*/ 	.word	0x00000000
	.align		4
        /*001c*/ 	.word	0xfffffffc


//--------------------- .text.simple              --------------------------
	.section	.text.simple,"ax",@progbits
	.align	128
        .global         simple
        .type           simple,@function
        .size           simple,(.L_x_1 - simple)
        .other          simple,@"STO_CUDA_ENTRY STV_DEFAULT"
simple:
.text.simple:
[----:B------:R-:W-:Y:S01]  /*0000*/  LDC R1, c[0x0][0x37c] ;  /* 0x0000df00ff017b82 */ /* 0x000fe20000000800 */
[----:B------:R-:W0:Y:S01]  /*0010*/  S2R R5, SR_CTAID.Y ;  /* 0x0000000000057919 */ /* 0x000e220000002600 */
[----:B------:R-:W1:Y:S01]  /*0020*/  LDCU UR4, c[0x0][0x360] ;  /* 0x00006c00ff0477ac */ /* 0x000e620008000800 */
[----:B------:R-:W0:Y:S01]  /*0030*/  S2R R0, SR_TID.Y ;  /* 0x0000000000007919 */ /* 0x000e220000002200 */
[----:B------:R-:W0:Y:S01]  /*0040*/  LDCU UR5, c[0x0][0x364] ;  /* 0x00006c80ff0577ac */ /* 0x000e220008000800 */
[----:B------:R-:W1:Y:S01]  /*0050*/  S2R R4, SR_CTAID.X ;  /* 0x0000000000047919 */ /* 0x000e620000002500 */
[----:B------:R-:W2:Y:S01]  /*0060*/  LDCU.64 UR6, c[0x0][0x380] ;  /* 0x00007000ff0677ac */ /* 0x000ea20008000a00 */
[----:B------:R-:W1:Y:S01]  /*0070*/  S2R R3, SR_TID.X ;  /* 0x0000000000037919 */ /* 0x000e620000002100 */
[----:B0-----:R-:W-:-:S05]  /*0080*/  IMAD R5, R5, UR5, R0 ;  /* 0x0000000505057c24 */ /* 0x001fca000f8e0200 */
[----:B--2---:R-:W-:Y:S01]  /*0090*/  ISETP.GE.AND P0, PT, R5, UR7, PT ;  /* 0x0000000705007c0c */ /* 0x004fe2000bf06270 */
[----:B-1----:R-:W-:-:S05]  /*00a0*/  IMAD R4, R4, UR4, R3 ;  /* 0x0000000404047c24 */ /* 0x002fca000f8e0203 */
[----:B------:R-:W-:-:S13]  /*00b0*/  ISETP.GE.OR P0, PT, R4, UR6, P0 ;  /* 0x0000000604007c0c */ /* 0x000fda0008706670 */
[----:B------:R-:W-:Y:S05]  /*00c0*/  @P0 EXIT ;  /* 0x000000000000094d */ /* 0x000fea0003800000 */
[----:B------:R-:W-:Y:S01]  /*00d0*/  IMAD.MOV.U32 R2, RZ, RZ, RZ ;  /* 0x000000ffff027224 */ /* 0x000fe200078e00ff */
[----:B------:R-:W0:Y:S01]  /*00e0*/  LDCU UR4, c[0x0][0x390] ;  /* 0x00007200ff0477ac */ /* 0x000e220008000800 */
[----:B------:R-:W-:Y:S02]  /*00f0*/  IMAD.MOV.U32 R3, RZ, RZ, R4 ;  /* 0x000000ffff037224 */ /* 0x000fe400078e0004 */
[----:B------:R-:W-:-:S05]  /*0100*/  IMAD.HI R0, R4, -0x7f7f7f7f, R2 ;  /* 0x8080808104007827 */ /* 0x000fca00078e0202 */
[----:B------:R-:W-:-:S04]  /*0110*/  SHF.R.U32.HI R3, RZ, 0x1f, R0 ;  /* 0x0000001fff037819 */ /* 0x000fc80000011600 */
[----:B------:R-:W-:Y:S01]  /*0120*/  LEA.HI R3, R0, R3, RZ, 0x19 ;  /* 0x0000000300037211 */ /* 0x000fe200078fc8ff */
[----:B------:R-:W-:-:S04]  /*0130*/  IMAD.MOV.U32 R0, RZ, RZ, 0xff ;  /* 0x000000ffff007424 */ /* 0x000fc800078e00ff */
[----:B------:R-:W-:-:S05]  /*0140*/  IMAD.IADD R3, R4, 0x1, R3 ;  /* 0x0000000104037824 */ /* 0x000fca00078e0203 */
[----:B------:R-:W-:-:S04]  /*0150*/  LOP3.LUT R3, R3, 0xff, RZ, 0xc0, !PT ;  /* 0x000000ff03037812 */ /* 0x000fc800078ec0ff */
[----:B------:R-:W-:-:S04]  /*0160*/  PRMT R3, RZ, 0x7604, R3 ;  /* 0x00007604ff037816 */ /* 0x000fc80000000003 */
[----:B------:R-:W-:-:S04]  /*0170*/  PRMT R3, RZ, 0x7054, R3 ;  /* 0x00007054ff037816 */ /* 0x000fc80000000003 */
[----:B------:R-:W-:-:S04]  /*0180*/  PRMT R3, R0, 0x654, R3 ;  /* 0x0000065400037816 */ /* 0x000fc80000000003 */
[----:B0-----:R0:W-:Y:S02]  /*0190*/  SUST.D.BA.2D.STRONG.SM.TRAP [R4], R3, UR4 ;  /* 0x70ff040304007f9d */ /* 0x0011e4000810a900 */
[----:B0-----:R-:W-:Y:S05]  /*01a0*/  EXIT ;  /* 0x000000000000794d */ /* 0x001fea0003800000 */
.L_x_0:
[----:B------:R-:W-:-:S00]  /*01b0*/  BRA `(.L_x_0) ;  /* 0xfffffffc00fc7947 */ /* 0x000fc0000383ffff */
[----:B------:R-:W-:-:S00]  /*01c0*/  NOP ;  /* 0x0000000000007918 */ /* 0x000fc00000000000 */
        /* <DEDUP_REMOVED lines=11> */
.L_x_1:


//--------------------- .nv.shared.reserved.0     --------------------------
	.section	.nv.shared.reserved.0,"aw",@nobits
	.weak		__nv_reservedSMEM_offset_0_alias
	.size		__nv_reservedSMEM_offset_0_alias, 0, 64
	.other		__nv_reservedSMEM_offset_0_alias,@"STO_CUDA_RESERVED_SHARED STV_DEFAULT"
__nv_reservedSMEM_offset_0_alias:
	.zero		0
	.zero		64


//--------------------- .nv.constant0.simple      --------------------------
	.section	.nv.constant0.simple,"a",@progbits
	.sectionflags	@""
	.align	4
.nv.constant0.simple:
	.zero		920


//--------------------- SYMBOLS --------------------------

	.type		.nv.reservedSmem.offset0,@object
	.size		.nv.reservedSmem.offset0,0x4
